//
// Generated by NVIDIA NVVM Compiler
//
// Compiler Build ID: CL-36424714
// Cuda compilation tools, release 13.0, V13.0.88
// Based on NVVM 20.0.0
//

.version 9.0
.target sm_100
.address_size 64

	// .globl	_Z4initPf
.const .align 4 .f32 a;
.const .align 4 .f32 b;

.visible .entry _Z4initPf(
	.param .u64 .ptr .align 1 _Z4initPf_param_0
)
{
	.reg .b32 	%r<6>;
	.reg .b64 	%rd<5>;

	ld.param.u64 	%rd1, [_Z4initPf_param_0];
	cvta.to.global.u64 	%rd2, %rd1;
	mov.u32 	%r1, %ctaid.x;
	mov.u32 	%r2, %ntid.x;
	mov.u32 	%r3, %tid.x;
	mad.lo.s32 	%r4, %r1, %r2, %r3;
	mul.wide.s32 	%rd3, %r4, 4;
	add.s64 	%rd4, %rd2, %rd3;
	mov.b32 	%r5, 0;
	st.global.u32 	[%rd4], %r5;
	ret;

}
	// .globl	_Z3addPf
.visible .entry _Z3addPf(
	.param .u64 .ptr .align 1 _Z3addPf_param_0
)
{
	.reg .b32 	%r<5>;
	.reg .b32 	%f<4>;
	.reg .b64 	%rd<5>;

	ld.param.u64 	%rd1, [_Z3addPf_param_0];
	cvta.to.global.u64 	%rd2, %rd1;
	mov.u32 	%r1, %ctaid.x;
	mov.u32 	%r2, %ntid.x;
	mov.u32 	%r3, %tid.x;
	mad.lo.s32 	%r4, %r1, %r2, %r3;
	ld.const.f32 	%f1, [a];
	ld.const.f32 	%f2, [b];
	add.f32 	%f3, %f1, %f2;
	mul.wide.s32 	%rd3, %r4, 4;
	add.s64 	%rd4, %rd2, %rd3;
	st.global.f32 	[%rd4], %f3;
	ret;

}


// ===== COMPILED SASS (sm_100) =====

	.target	sm_100

	.elftype	@"ET_EXEC"


//--------------------- .note.nv.tkinfo           --------------------------
	.section	.note.nv.tkinfo,"",@"SHT_NOTE"
	.sectionflags	@"SHF_NOTE_NV_TKINFO"
	.tkinfo
        /*0018*/ 	.word	0x00000002
        /*0030*/ 	.string	""
        /*0030*/ 	.string	"ptxas"
        /*0030*/ 	.string	"Cuda compilation tools, release 13.0, V13.0.88"
        /*0030*/ 	.string	"Build cuda_13.0.r13.0/compiler.36424714_0"
        /*0030*/ 	.string	"-arch sm_100 -m 64 "



//--------------------- .note.nv.cuinfo           --------------------------
	.section	.note.nv.cuinfo,"",@"SHT_NOTE"
	.sectionflags	@"SHF_NOTE_NV_CUINFO"
        /*0018*/ 	.short	0x0002
        /*001a*/ 	.short	0x0064
        /*001c*/ 	.short	0x0082
	.zero		2


//--------------------- .nv.info                  --------------------------
	.section	.nv.info,"",@"SHT_CUDA_INFO"
	.align	4


	//----- nvinfo : EIATTR_REGCOUNT
	.align		4
        /*0000*/ 	.byte	0x04, 0x2f
        /*0002*/ 	.short	(.L_3 - .L_2)
	.align		4
.L_2:
        /*0004*/ 	.word	index@(_Z4initPf)
        /*0008*/ 	.word	0x00000008


	//----- nvinfo : EIATTR_FRAME_SIZE
	.align		4
.L_3:
        /*000c*/ 	.byte	0x04, 0x11
        /*000e*/ 	.short	(.L_5 - .L_4)
	.align		4
.L_4:
        /*0010*/ 	.word	index@(_Z4initPf)
        /*0014*/ 	.word	0x00000000


	//----- nvinfo : EIATTR_REGCOUNT
	.align		4
.L_5:
        /*0018*/ 	.byte	0x04, 0x2f
        /*001a*/ 	.short	(.L_7 - .L_6)
	.align		4
.L_6:
        /*001c*/ 	.word	index@(_Z3addPf)
        /*0020*/ 	.word	0x0000000a


	//----- nvinfo : EIATTR_FRAME_SIZE
	.align		4
.L_7:
        /*0024*/ 	.byte	0x04, 0x11
        /*0026*/ 	.short	(.L_9 - .L_8)
	.align		4
.L_8:
        /*0028*/ 	.word	index@(_Z3addPf)
        /*002c*/ 	.word	0x00000000


	//----- nvinfo : EIATTR_MIN_STACK_SIZE
	.align		4
.L_9:
        /*0030*/ 	.byte	0x04, 0x12
        /*0032*/ 	.short	(.L_11 - .L_10)
	.align		4
.L_10:
        /*0034*/ 	.word	index@(_Z3addPf)
        /*0038*/ 	.word	0x00000000


	//----- nvinfo : EIATTR_MIN_STACK_SIZE
	.align		4
.L_11:
        /*003c*/ 	.byte	0x04, 0x12
        /*003e*/ 	.short	(.L_13 - .L_12)
	.align		4
.L_12:
        /*0040*/ 	.word	index@(_Z4initPf)
        /*0044*/ 	.word	0x00000000
.L_13:


//--------------------- .nv.compat                --------------------------
	.section	.nv.compat,"",@"SHT_CUDA_COMPAT_INFO"
	.align	4
        /*0000*/ 	.byte	0x02, 0x09, 0x00, 0x00, 0x02, 0x02, 0x01, 0x00, 0x02, 0x05, 0x05, 0x00, 0x03, 0x07, 0x01, 0x01
        /*0010*/ 	.byte	0x02, 0x03, 0x00, 0x00, 0x02, 0x06, 0x01, 0x00, 0x04, 0x0b, 0x08, 0x00, 0x09, 0x00, 0x00, 0x00
        /*0020*/ 	.byte	0x00, 0x00, 0x00, 0x00


//--------------------- .nv.info._Z3addPf         --------------------------
	.section	.nv.info._Z3addPf,"",@"SHT_CUDA_INFO"
	.sectionflags	@""
	.align	4


	//----- nvinfo : EIATTR_CUDA_API_VERSION
	.align		4
        /*0000*/ 	.byte	0x04, 0x37
        /*0002*/ 	.short	(.L_15 - .L_14)
.L_14:
        /*0004*/ 	.word	0x00000082


	//----- nvinfo : EIATTR_KPARAM_INFO
	.align		4
.L_15:
        /*0008*/ 	.byte	0x04, 0x17
        /*000a*/ 	.short	(.L_17 - .L_16)
.L_16:
        /*000c*/ 	.word	0x00000000
        /*0010*/ 	.short	0x0000
        /*0012*/ 	.short	0x0000
        /*0014*/ 	.byte	0x00, 0xf5, 0x21, 0x00


	//----- nvinfo : EIATTR_SPARSE_MMA_MASK
	.align		4
.L_17:
        /*0018*/ 	.byte	0x03, 0x50
        /*001a*/ 	.short	0x0000


	//----- nvinfo : EIATTR_MAXREG_COUNT
	.align		4
        /*001c*/ 	.byte	0x03, 0x1b
        /*001e*/ 	.short	0x00ff


	//----- nvinfo : EIATTR_MERCURY_ISA_VERSION
	.align		4
        /*0020*/ 	.byte	0x03, 0x5f
        /*0022*/ 	.short	0x0101


	//----- nvinfo : EIATTR_VRC_CTA_INIT_COUNT
	.align		4
        /*0024*/ 	.byte	0x02, 0x4a
	.zero		1
	.zero		1


	//----- nvinfo : EIATTR_EXIT_INSTR_OFFSETS
	.align		4
        /*0028*/ 	.byte	0x04, 0x1c
        /*002a*/ 	.short	(.L_19 - .L_18)


	//   ....[0]....
.L_18:
        /*002c*/ 	.word	0x000000b0


	//----- nvinfo : EIATTR_CBANK_PARAM_SIZE
	.align		4
.L_19:
        /*0030*/ 	.byte	0x03, 0x19
        /*0032*/ 	.short	0x0008


	//----- nvinfo : EIATTR_PARAM_CBANK
	.align		4
        /*0034*/ 	.byte	0x04, 0x0a
        /*0036*/ 	.short	(.L_21 - .L_20)
	.align		4
.L_20:
        /*0038*/ 	.word	index@(.nv.constant0._Z3addPf)
        /*003c*/ 	.short	0x0380
        /*003e*/ 	.short	0x0008


	//----- nvinfo : EIATTR_SW_WAR
	.align		4
.L_21:
        /*0040*/ 	.byte	0x04, 0x36
        /*0042*/ 	.short	(.L_23 - .L_22)
.L_22:
        /*0044*/ 	.word	0x00000008
.L_23:


//--------------------- .nv.info._Z4initPf        --------------------------
	.section	.nv.info._Z4initPf,"",@"SHT_CUDA_INFO"
	.sectionflags	@""
	.align	4


	//----- nvinfo : EIATTR_CUDA_API_VERSION
	.align		4
        /*0000*/ 	.byte	0x04, 0x37
        /*0002*/ 	.short	(.L_25 - .L_24)
.L_24:
        /*0004*/ 	.word	0x00000082


	//----- nvinfo : EIATTR_KPARAM_INFO
	.align		4
.L_25:
        /*0008*/ 	.byte	0x04, 0x17
        /*000a*/ 	.short	(.L_27 - .L_26)
.L_26:
        /*000c*/ 	.word	0x00000000
        /*0010*/ 	.short	0x0000
        /*0012*/ 	.short	0x0000
        /*0014*/ 	.byte	0x00, 0xf5, 0x21, 0x00


	//----- nvinfo : EIATTR_SPARSE_MMA_MASK
	.align		4
.L_27:
        /*0018*/ 	.byte	0x03, 0x50
        /*001a*/ 	.short	0x0000


	//----- nvinfo : EIATTR_MAXREG_COUNT
	.align		4
        /*001c*/ 	.byte	0x03, 0x1b
        /*001e*/ 	.short	0x00ff


	//----- nvinfo : EIATTR_MERCURY_ISA_VERSION
	.align		4
        /*0020*/ 	.byte	0x03, 0x5f
        /*0022*/ 	.short	0x0101


	//----- nvinfo : EIATTR_VRC_CTA_INIT_COUNT
	.align		4
        /*0024*/ 	.byte	0x02, 0x4a
	.zero		1
	.zero		1


	//----- nvinfo : EIATTR_EXIT_INSTR_OFFSETS
	.align		4
        /*0028*/ 	.byte	0x04, 0x1c
        /*002a*/ 	.short	(.L_29 - .L_28)


	//   ....[0]....
.L_28:
        /*002c*/ 	.word	0x00000090


	//----- nvinfo : EIATTR_CBANK_PARAM_SIZE
	.align		4
.L_29:
        /*0030*/ 	.byte	0x03, 0x19
        /*0032*/ 	.short	0x0008


	//----- nvinfo : EIATTR_PARAM_CBANK
	.align		4
        /*0034*/ 	.byte	0x04, 0x0a
        /*0036*/ 	.short	(.L_31 - .L_30)
	.align		4
.L_30:
        /*0038*/ 	.word	index@(.nv.constant0._Z4initPf)
        /*003c*/ 	.short	0x0380
        /*003e*/ 	.short	0x0008


	//----- nvinfo : EIATTR_SW_WAR
	.align		4
.L_31:
        /*0040*/ 	.byte	0x04, 0x36
        /*0042*/ 	.short	(.L_33 - .L_32)
.L_32:
        /*0044*/ 	.word	0x00000008
.L_33:


//--------------------- .nv.callgraph             --------------------------
	.section	.nv.callgraph,"",@"SHT_CUDA_CALLGRAPH"
	.align	4
	.sectionentsize	8
	.align		4
        /*0000*/ 	.word	0x00000000
	.align		4
        /*0004*/ 	.word	0xffffffff
	.align		4
        /*0008*/ 	.word	0x00000000
	.align		4
        /*000c*/ 	.word	0xfffffffe
	.align		4
        /*0010*/ 	.word	0x00000000
	.align		4
        /*0014*/ 	.word	0xfffffffd
	.align		4
        /*0018*/ 	.word	0x00000000
	.align		4
        /*001c*/ 	.word	0xfffffffc


//--------------------- .nv.constant3             --------------------------
	.section	.nv.constant3,"a",@progbits
	.align	4
.nv.constant3:
	.type		a,@object
	.size		a,(b - a)
a:
	.zero		4
	.type		b,@object
	.size		b,(.L_1 - b)
b:
	.zero		4
.L_1:


//--------------------- .text._Z3addPf            --------------------------
	.section	.text._Z3addPf,"ax",@progbits
	.align	128
        .global         _Z3addPf
        .type           _Z3addPf,@function
        .size           _Z3addPf,(.L_x_2 - _Z3addPf)
        .other          _Z3addPf,@"STO_CUDA_ENTRY STV_DEFAULT"
_Z3addPf:
.text._Z3addPf:
[----:B------:R-:W-:Y:S01]  /*0000*/  LDC R1, c[0x0][0x37c] ;  /* 0x0000df00ff017b82 */ /* 0x000fe20000000800 */
[----:B------:R-:W0:Y:S07]  /*0010*/  S2R R0, SR_TID.X ;  /* 0x0000000000007919 */ /* 0x000e2e0000002100 */
[----:B------:R-:W0:Y:S01]  /*0020*/  S2UR UR6, SR_CTAID.X ;  /* 0x00000000000679c3 */ /* 0x000e220000002500 */
[----:B------:R-:W1:Y:S07]  /*0030*/  LDCU.64 UR4, c[0x0][0x358] ;  /* 0x00006b00ff0477ac */ /* 0x000e6e0008000a00 */
[----:B------:R-:W0:Y:S08]  /*0040*/  LDC R5, c[0x0][0x360] ;  /* 0x0000d800ff057b82 */ /* 0x000e300000000800 */
[----:B------:R-:W2:Y:S08]  /*0050*/  LDC.64 R6, c[0x3][RZ] ;  /* 0x00c00000ff067b82 */ /* 0x000eb00000000a00 */
[----:B------:R-:W3:Y:S01]  /*0060*/  LDC.64 R2, c[0x0][0x380] ;  /* 0x0000e000ff027b82 */ /* 0x000ee20000000a00 */
[----:B0-----:R-:W-:-:S02]  /*0070*/  IMAD R5, R5, UR6, R0 ;  /* 0x0000000605057c24 */ /* 0x001fc4000f8e0200 */
[----:B--2---:R-:W-:Y:S02]  /*0080*/  FADD R7, R6, R7 ;  /* 0x0000000706077221 */ /* 0x004fe40000000000 */
[----:B---3--:R-:W-:-:S05]  /*0090*/  IMAD.WIDE R2, R5, 0x4, R2 ;  /* 0x0000000405027825 */ /* 0x008fca00078e0202 */
[----:B-1----:R-:W-:Y:S01]  /*00a0*/  STG.E desc[UR4][R2.64], R7 ;  /* 0x0000000702007986 */ /* 0x002fe2000c101904 */
[----:B------:R-:W-:Y:S05]  /*00b0*/  EXIT ;  /* 0x000000000000794d */ /* 0x000fea0003800000 */
.L_x_0:
[----:B------:R-:W-:-:S00]  /*00c0*/  BRA `(.L_x_0) ;  /* 0xfffffffc00fc7947 */ /* 0x000fc0000383ffff */
[----:B------:R-:W-:-:S00]  /*00d0*/  NOP ;  /* 0x0000000000007918 */ /* 0x000fc00000000000 */
        /* <DEDUP_REMOVED lines=10> */
.L_x_2:


//--------------------- .text._Z4initPf           --------------------------
	.section	.text._Z4initPf,"ax",@progbits
	.align	128
        .global         _Z4initPf
        .type           _Z4initPf,@function
        .size           _Z4initPf,(.L_x_3 - _Z4initPf)
        .other          _Z4initPf,@"STO_CUDA_ENTRY STV_DEFAULT"
_Z4initPf:
.text._Z4initPf:
[----:B------:R-:W-:Y:S01]  /*0000*/  LDC R1, c[0x0][0x37c] ;  /* 0x0000df00ff017b82 */ /* 0x000fe20000000800 */
[----:B------:R-:W0:Y:S07]  /*0010*/  S2R R0, SR_TID.X ;  /* 0x0000000000007919 */ /* 0x000e2e0000002100 */
[----:B------:R-:W0:Y:S01]  /*0020*/  S2UR UR6, SR_CTAID.X ;  /* 0x00000000000679c3 */ /* 0x000e220000002500 */
[----:B------:R-:W1:Y:S07]  /*0030*/  LDCU.64 UR4, c[0x0][0x358] ;  /* 0x00006b00ff0477ac */ /* 0x000e6e0008000a00 */
[----:B------:R-:W0:Y:S08]  /*0040*/  LDC R5, c[0x0][0x360] ;  /* 0x0000d800ff057b82 */ /* 0x000e300000000800 */
[----:B------:R-:W2:Y:S01]  /*0050*/  LDC.64 R2, c[0x0][0x380] ;  /* 0x0000e000ff027b82 */ /* 0x000ea20000000a00 */
[----:B0-----:R-:W-:-:S04]  /*0060*/  IMAD R5, R5, UR6, R0 ;  /* 0x0000000605057c24 */ /* 0x001fc8000f8e0200 */
[----:B--2---:R-:W-:-:S05]  /*0070*/  IMAD.WIDE R2, R5, 0x4, R2 ;  /* 0x0000000405027825 */ /* 0x004fca00078e0202 */
[----:B-1----:R-:W-:Y:S01]  /*0080*/  STG.E desc[UR4][R2.64], RZ ;  /* 0x000000ff02007986 */ /* 0x002fe2000c101904 */
[----:B------:R-:W-:Y:S05]  /*0090*/  EXIT ;  /* 0x000000000000794d */ /* 0x000fea0003800000 */
.L_x_1:
        /* <DEDUP_REMOVED lines=14> */
.L_x_3:


//--------------------- .nv.shared.reserved.0     --------------------------
	.section	.nv.shared.reserved.0,"aw",@nobits
	.weak		__nv_reservedSMEM_offset_0_alias
	.size		__nv_reservedSMEM_offset_0_alias, 0, 64
	.other		__nv_reservedSMEM_offset_0_alias,@"STO_CUDA_RESERVED_SHARED STV_DEFAULT"
__nv_reservedSMEM_offset_0_alias:
	.zero		0
	.zero		64


//--------------------- .nv.constant0._Z3addPf    --------------------------
	.section	.nv.constant0._Z3addPf,"a",@progbits
	.sectionflags	@""
	.align	4
.nv.constant0._Z3addPf:
	.zero		904


//--------------------- .nv.constant0._Z4initPf   --------------------------
	.section	.nv.constant0._Z4initPf,"a",@progbits
	.sectionflags	@""
	.align	4
.nv.constant0._Z4initPf:
	.zero		904


//--------------------- SYMBOLS --------------------------

	.type		.nv.reservedSmem.offset0,@object
	.size		.nv.reservedSmem.offset0,0x4
